//
// Generated by NVIDIA NVVM Compiler
//
// Compiler Build ID: CL-36424714
// Cuda compilation tools, release 13.0, V13.0.88
// Based on NVVM 20.0.0
//

.version 9.0
.target sm_100
.address_size 64

	// .globl	_Z24exclusive_prefix_sum_gpuPiS_ii

.visible .entry _Z24exclusive_prefix_sum_gpuPiS_ii(
	.param .u64 .ptr .align 1 _Z24exclusive_prefix_sum_gpuPiS_ii_param_0,
	.param .u64 .ptr .align 1 _Z24exclusive_prefix_sum_gpuPiS_ii_param_1,
	.param .u32 _Z24exclusive_prefix_sum_gpuPiS_ii_param_2,
	.param .u32 _Z24exclusive_prefix_sum_gpuPiS_ii_param_3
)
{
	.reg .pred 	%p<9>;
	.reg .b32 	%r<76>;
	.reg .b64 	%rd<32>;

	ld.param.u64 	%rd4, [_Z24exclusive_prefix_sum_gpuPiS_ii_param_0];
	ld.param.u64 	%rd5, [_Z24exclusive_prefix_sum_gpuPiS_ii_param_1];
	ld.param.u32 	%r22, [_Z24exclusive_prefix_sum_gpuPiS_ii_param_2];
	ld.param.u32 	%r23, [_Z24exclusive_prefix_sum_gpuPiS_ii_param_3];
	cvta.to.global.u64 	%rd1, %rd5;
	cvta.to.global.u64 	%rd2, %rd4;
	mov.u32 	%r1, %ntid.x;
	mov.u32 	%r2, %nctaid.x;
	mul.lo.s32 	%r3, %r1, %r2;
	mov.u32 	%r4, %ctaid.x;
	mov.u32 	%r5, %tid.x;
	mad.lo.s32 	%r24, %r4, %r1, %r5;
	mov.u32 	%r25, %ctaid.y;
	mov.u32 	%r26, %ntid.y;
	mov.u32 	%r27, %tid.y;
	mad.lo.s32 	%r6, %r25, %r26, %r27;
	mad.lo.s32 	%r74, %r6, %r3, %r24;
	setp.gt.s32 	%p1, %r74, %r23;
	@%p1 bra 	$L__BB0_10;
	setp.ne.s32 	%p2, %r22, 0;
	@%p2 bra 	$L__BB0_4;
	add.s64 	%rd3, %rd2, 4;
$L__BB0_3:
	mul.wide.s32 	%rd29, %r74, 4;
	add.s64 	%rd30, %rd1, %rd29;
	add.s64 	%rd31, %rd3, %rd29;
	ld.global.u32 	%r69, [%rd31];
	st.global.u32 	[%rd30], %r69;
	add.s32 	%r74, %r74, %r3;
	setp.gt.s32 	%p8, %r74, %r23;
	@%p8 bra 	$L__BB0_10;
	bra.uni 	$L__BB0_3;
$L__BB0_4:
	mad.lo.s32 	%r28, %r2, %r6, %r2;
	add.s32 	%r29, %r4, %r28;
	mad.lo.s32 	%r30, %r1, %r29, %r5;
	add.s32 	%r31, %r23, 1;
	max.s32 	%r32, %r30, %r31;
	sub.s32 	%r33, %r32, %r30;
	setp.ne.s32 	%p3, %r33, 0;
	selp.u32 	%r34, 1, 0, %p3;
	selp.s32 	%r35, -1, 0, %p3;
	add.s32 	%r36, %r33, %r35;
	max.u32 	%r37, %r3, 1;
	div.u32 	%r38, %r36, %r37;
	add.s32 	%r10, %r38, %r34;
	and.b32  	%r39, %r10, 3;
	setp.eq.s32 	%p4, %r39, 3;
	@%p4 bra 	$L__BB0_7;
	add.s32 	%r40, %r5, %r22;
	mad.lo.s32 	%r41, %r2, %r6, %r4;
	mad.lo.s32 	%r72, %r1, %r41, %r40;
	add.s32 	%r42, %r10, 1;
	and.b32  	%r43, %r42, 3;
	neg.s32 	%r71, %r43;
$L__BB0_6:
	.pragma "nounroll";
	mul.wide.s32 	%rd6, %r74, 4;
	add.s64 	%rd7, %rd1, %rd6;
	add.s64 	%rd8, %rd2, %rd6;
	min.s32 	%r44, %r72, %r23;
	ld.global.u32 	%r45, [%rd8];
	mul.wide.s32 	%rd9, %r44, 4;
	add.s64 	%rd10, %rd2, %rd9;
	ld.global.u32 	%r46, [%rd10];
	add.s32 	%r47, %r46, %r45;
	st.global.u32 	[%rd7], %r47;
	add.s32 	%r74, %r74, %r3;
	add.s32 	%r72, %r72, %r3;
	add.s32 	%r71, %r71, 1;
	setp.ne.s32 	%p5, %r71, 0;
	@%p5 bra 	$L__BB0_6;
$L__BB0_7:
	setp.lt.u32 	%p6, %r10, 3;
	@%p6 bra 	$L__BB0_10;
	mul.wide.s32 	%rd16, %r3, 4;
	shl.b32 	%r68, %r3, 2;
$L__BB0_9:
	add.s32 	%r48, %r74, %r22;
	min.s32 	%r49, %r48, %r23;
	mul.wide.s32 	%rd11, %r74, 4;
	add.s64 	%rd12, %rd2, %rd11;
	ld.global.u32 	%r50, [%rd12];
	mul.wide.s32 	%rd13, %r49, 4;
	add.s64 	%rd14, %rd2, %rd13;
	ld.global.u32 	%r51, [%rd14];
	add.s32 	%r52, %r51, %r50;
	add.s64 	%rd15, %rd1, %rd11;
	st.global.u32 	[%rd15], %r52;
	add.s32 	%r53, %r48, %r3;
	min.s32 	%r54, %r53, %r23;
	add.s64 	%rd17, %rd12, %rd16;
	ld.global.u32 	%r55, [%rd17];
	mul.wide.s32 	%rd18, %r54, 4;
	add.s64 	%rd19, %rd2, %rd18;
	ld.global.u32 	%r56, [%rd19];
	add.s32 	%r57, %r56, %r55;
	add.s64 	%rd20, %rd15, %rd16;
	st.global.u32 	[%rd20], %r57;
	add.s32 	%r58, %r53, %r3;
	min.s32 	%r59, %r58, %r23;
	add.s64 	%rd21, %rd17, %rd16;
	ld.global.u32 	%r60, [%rd21];
	mul.wide.s32 	%rd22, %r59, 4;
	add.s64 	%rd23, %rd2, %rd22;
	ld.global.u32 	%r61, [%rd23];
	add.s32 	%r62, %r61, %r60;
	add.s64 	%rd24, %rd20, %rd16;
	st.global.u32 	[%rd24], %r62;
	add.s32 	%r63, %r58, %r3;
	min.s32 	%r64, %r63, %r23;
	add.s64 	%rd25, %rd21, %rd16;
	ld.global.u32 	%r65, [%rd25];
	mul.wide.s32 	%rd26, %r64, 4;
	add.s64 	%rd27, %rd2, %rd26;
	ld.global.u32 	%r66, [%rd27];
	add.s32 	%r67, %r66, %r65;
	add.s64 	%rd28, %rd24, %rd16;
	st.global.u32 	[%rd28], %r67;
	add.s32 	%r74, %r68, %r74;
	setp.le.s32 	%p7, %r74, %r23;
	@%p7 bra 	$L__BB0_9;
$L__BB0_10:
	ret;

}


// ===== COMPILED SASS (sm_100) =====

	.target	sm_100

	.elftype	@"ET_EXEC"


//--------------------- .note.nv.tkinfo           --------------------------
	.section	.note.nv.tkinfo,"",@"SHT_NOTE"
	.sectionflags	@"SHF_NOTE_NV_TKINFO"
	.tkinfo
        /*0018*/ 	.word	0x00000002
        /*0030*/ 	.string	""
        /*0030*/ 	.string	"ptxas"
        /*0030*/ 	.string	"Cuda compilation tools, release 13.0, V13.0.88"
        /*0030*/ 	.string	"Build cuda_13.0.r13.0/compiler.36424714_0"
        /*0030*/ 	.string	"-arch sm_100 -m 64 "



//--------------------- .note.nv.cuinfo           --------------------------
	.section	.note.nv.cuinfo,"",@"SHT_NOTE"
	.sectionflags	@"SHF_NOTE_NV_CUINFO"
        /*0018*/ 	.short	0x0002
        /*001a*/ 	.short	0x0064
        /*001c*/ 	.short	0x0082
	.zero		2


//--------------------- .nv.info                  --------------------------
	.section	.nv.info,"",@"SHT_CUDA_INFO"
	.align	4


	//----- nvinfo : EIATTR_REGCOUNT
	.align		4
        /*0000*/ 	.byte	0x04, 0x2f
        /*0002*/ 	.short	(.L_1 - .L_0)
	.align		4
.L_0:
        /*0004*/ 	.word	index@(_Z24exclusive_prefix_sum_gpuPiS_ii)
        /*0008*/ 	.word	0x0000001c


	//----- nvinfo : EIATTR_FRAME_SIZE
	.align		4
.L_1:
        /*000c*/ 	.byte	0x04, 0x11
        /*000e*/ 	.short	(.L_3 - .L_2)
	.align		4
.L_2:
        /*0010*/ 	.word	index@(_Z24exclusive_prefix_sum_gpuPiS_ii)
        /*0014*/ 	.word	0x00000000


	//----- nvinfo : EIATTR_MIN_STACK_SIZE
	.align		4
.L_3:
        /*0018*/ 	.byte	0x04, 0x12
        /*001a*/ 	.short	(.L_5 - .L_4)
	.align		4
.L_4:
        /*001c*/ 	.word	index@(_Z24exclusive_prefix_sum_gpuPiS_ii)
        /*0020*/ 	.word	0x00000000
.L_5:


//--------------------- .nv.compat                --------------------------
	.section	.nv.compat,"",@"SHT_CUDA_COMPAT_INFO"
	.align	4
        /*0000*/ 	.byte	0x02, 0x09, 0x00, 0x00, 0x02, 0x02, 0x01, 0x00, 0x02, 0x05, 0x05, 0x00, 0x03, 0x07, 0x01, 0x01
        /*0010*/ 	.byte	0x02, 0x03, 0x00, 0x00, 0x02, 0x06, 0x01, 0x00, 0x04, 0x0b, 0x08, 0x00, 0x09, 0x00, 0x00, 0x00
        /*0020*/ 	.byte	0x00, 0x00, 0x00, 0x00


//--------------------- .nv.info._Z24exclusive_prefix_sum_gpuPiS_ii --------------------------
	.section	.nv.info._Z24exclusive_prefix_sum_gpuPiS_ii,"",@"SHT_CUDA_INFO"
	.sectionflags	@""
	.align	4


	//----- nvinfo : EIATTR_CUDA_API_VERSION
	.align		4
        /*0000*/ 	.byte	0x04, 0x37
        /*0002*/ 	.short	(.L_7 - .L_6)
.L_6:
        /*0004*/ 	.word	0x00000082


	//----- nvinfo : EIATTR_KPARAM_INFO
	.align		4
.L_7:
        /*0008*/ 	.byte	0x04, 0x17
        /*000a*/ 	.short	(.L_9 - .L_8)
.L_8:
        /*000c*/ 	.word	0x00000000
        /*0010*/ 	.short	0x0003
        /*0012*/ 	.short	0x0014
        /*0014*/ 	.byte	0x00, 0xf0, 0x11, 0x00


	//----- nvinfo : EIATTR_KPARAM_INFO
	.align		4
.L_9:
        /*0018*/ 	.byte	0x04, 0x17
        /*001a*/ 	.short	(.L_11 - .L_10)
.L_10:
        /*001c*/ 	.word	0x00000000
        /*0020*/ 	.short	0x0002
        /*0022*/ 	.short	0x0010
        /*0024*/ 	.byte	0x00, 0xf0, 0x11, 0x00


	//----- nvinfo : EIATTR_KPARAM_INFO
	.align		4
.L_11:
        /*0028*/ 	.byte	0x04, 0x17
        /*002a*/ 	.short	(.L_13 - .L_12)
.L_12:
        /*002c*/ 	.word	0x00000000
        /*0030*/ 	.short	0x0001
        /*0032*/ 	.short	0x0008
        /*0034*/ 	.byte	0x00, 0xf5, 0x21, 0x00


	//----- nvinfo : EIATTR_KPARAM_INFO
	.align		4
.L_13:
        /*0038*/ 	.byte	0x04, 0x17
        /*003a*/ 	.short	(.L_15 - .L_14)
.L_14:
        /*003c*/ 	.word	0x00000000
        /*0040*/ 	.short	0x0000
        /*0042*/ 	.short	0x0000
        /*0044*/ 	.byte	0x00, 0xf5, 0x21, 0x00


	//----- nvinfo : EIATTR_SPARSE_MMA_MASK
	.align		4
.L_15:
        /*0048*/ 	.byte	0x03, 0x50
        /*004a*/ 	.short	0x0000


	//----- nvinfo : EIATTR_MAXREG_COUNT
	.align		4
        /*004c*/ 	.byte	0x03, 0x1b
        /*004e*/ 	.short	0x00ff


	//----- nvinfo : EIATTR_MERCURY_ISA_VERSION
	.align		4
        /*0050*/ 	.byte	0x03, 0x5f
        /*0052*/ 	.short	0x0101


	//----- nvinfo : EIATTR_VRC_CTA_INIT_COUNT
	.align		4
        /*0054*/ 	.byte	0x02, 0x4a
	.zero		1
	.zero		1


	//----- nvinfo : EIATTR_EXIT_INSTR_OFFSETS
	.align		4
        /*0058*/ 	.byte	0x04, 0x1c
        /*005a*/ 	.short	(.L_17 - .L_16)


	//   ....[0]....
.L_16:
        /*005c*/ 	.word	0x000000e0


	//   ....[1]....
        /*0060*/ 	.word	0x00000200


	//   ....[2]....
        /*0064*/ 	.word	0x000005c0


	//   ....[3]....
        /*0068*/ 	.word	0x00000830


	//----- nvinfo : EIATTR_CRS_STACK_SIZE
	.align		4
.L_17:
        /*006c*/ 	.byte	0x04, 0x1e
        /*006e*/ 	.short	(.L_19 - .L_18)
.L_18:
        /*0070*/ 	.word	0x00000000


	//----- nvinfo : EIATTR_CBANK_PARAM_SIZE
	.align		4
.L_19:
        /*0074*/ 	.byte	0x03, 0x19
        /*0076*/ 	.short	0x0018


	//----- nvinfo : EIATTR_PARAM_CBANK
	.align		4
        /*0078*/ 	.byte	0x04, 0x0a
        /*007a*/ 	.short	(.L_21 - .L_20)
	.align		4
.L_20:
        /*007c*/ 	.word	index@(.nv.constant0._Z24exclusive_prefix_sum_gpuPiS_ii)
        /*0080*/ 	.short	0x0380
        /*0082*/ 	.short	0x0018


	//----- nvinfo : EIATTR_SW_WAR
	.align		4
.L_21:
        /*0084*/ 	.byte	0x04, 0x36
        /*0086*/ 	.short	(.L_23 - .L_22)
.L_22:
        /*0088*/ 	.word	0x00000008
.L_23:


//--------------------- .nv.callgraph             --------------------------
	.section	.nv.callgraph,"",@"SHT_CUDA_CALLGRAPH"
	.align	4
	.sectionentsize	8
	.align		4
        /*0000*/ 	.word	0x00000000
	.align		4
        /*0004*/ 	.word	0xffffffff
	.align		4
        /*0008*/ 	.word	0x00000000
	.align		4
        /*000c*/ 	.word	0xfffffffe
	.align		4
        /*0010*/ 	.word	0x00000000
	.align		4
        /*0014*/ 	.word	0xfffffffd
	.align		4
        /*0018*/ 	.word	0x00000000
	.align		4
        /*001c*/ 	.word	0xfffffffc


//--------------------- .text._Z24exclusive_prefix_sum_gpuPiS_ii --------------------------
	.section	.text._Z24exclusive_prefix_sum_gpuPiS_ii,"ax",@progbits
	.align	128
        .global         _Z24exclusive_prefix_sum_gpuPiS_ii
        .type           _Z24exclusive_prefix_sum_gpuPiS_ii,@function
        .size           _Z24exclusive_prefix_sum_gpuPiS_ii,(.L_x_7 - _Z24exclusive_prefix_sum_gpuPiS_ii)
        .other          _Z24exclusive_prefix_sum_gpuPiS_ii,@"STO_CUDA_ENTRY STV_DEFAULT"
_Z24exclusive_prefix_sum_gpuPiS_ii:
.text._Z24exclusive_prefix_sum_gpuPiS_ii:
[----:B------:R-:W-:Y:S01]  /*0000*/  LDC R1, c[0x0][0x37c] ;  /* 0x0000df00ff017b82 */ /* 0x000fe20000000800 */
[----:B------:R-:W0:Y:S01]  /*0010*/  S2R R8, SR_CTAID.X ;  /* 0x0000000000087919 */ /* 0x000e220000002500 */
[----:B------:R-:W1:Y:S06]  /*0020*/  LDCU UR4, c[0x0][0x360] ;  /* 0x00006c00ff0477ac */ /* 0x000e6c0008000800 */
[----:B------:R-:W1:Y:S01]  /*0030*/  LDC R11, c[0x0][0x370] ;  /* 0x0000dc00ff0b7b82 */ /* 0x000e620000000800 */
[----:B------:R-:W0:Y:S01]  /*0040*/  S2R R9, SR_TID.X ;  /* 0x0000000000097919 */ /* 0x000e220000002100 */
[----:B------:R-:W2:Y:S06]  /*0050*/  S2R R5, SR_TID.Y ;  /* 0x0000000000057919 */ /* 0x000eac0000002200 */
[----:B------:R-:W2:Y:S08]  /*0060*/  S2UR UR5, SR_CTAID.Y ;  /* 0x00000000000579c3 */ /* 0x000eb00000002600 */
[----:B------:R-:W2:Y:S08]  /*0070*/  LDC R10, c[0x0][0x364] ;  /* 0x0000d900ff0a7b82 */ /* 0x000eb00000000800 */
[----:B------:R-:W3:Y:S01]  /*0080*/  LDC R6, c[0x0][0x394] ;  /* 0x0000e500ff067b82 */ /* 0x000ee20000000800 */
[----:B-1----:R-:W-:-:S02]  /*0090*/  IMAD R0, R11, UR4, RZ ;  /* 0x000000040b007c24 */ /* 0x002fc4000f8e02ff */
[----:B0-----:R-:W-:Y:S02]  /*00a0*/  IMAD R3, R8, UR4, R9 ;  /* 0x0000000408037c24 */ /* 0x001fe4000f8e0209 */
[----:B--2---:R-:W-:-:S04]  /*00b0*/  IMAD R10, R10, UR5, R5 ;  /* 0x000000050a0a7c24 */ /* 0x004fc8000f8e0205 */
[----:B------:R-:W-:-:S05]  /*00c0*/  IMAD R7, R0, R10, R3 ;  /* 0x0000000a00077224 */ /* 0x000fca00078e0203 */
[----:B---3--:R-:W-:-:S13]  /*00d0*/  ISETP.GT.AND P0, PT, R7, R6, PT ;  /* 0x000000060700720c */ /* 0x008fda0003f04270 */
[----:B------:R-:W-:Y:S05]  /*00e0*/  @P0 EXIT ;  /* 0x000000000000094d */ /* 0x000fea0003800000 */
[----:B------:R-:W0:Y:S01]  /*00f0*/  LDCU UR5, c[0x0][0x390] ;  /* 0x00007200ff0577ac */ /* 0x000e220008000800 */
[----:B------:R-:W1:Y:S01]  /*0100*/  LDCU.64 UR6, c[0x0][0x358] ;  /* 0x00006b00ff0677ac */ /* 0x000e620008000a00 */
[----:B0-----:R-:W-:-:S09]  /*0110*/  UISETP.NE.AND UP0, UPT, UR5, URZ, UPT ;  /* 0x000000ff0500728c */ /* 0x001fd2000bf05270 */
[----:B-1----:R-:W-:Y:S05]  /*0120*/  BRA.U UP0, `(.L_x_0) ;  /* 0x00000001003c7547 */ /* 0x002fea000b800000 */
[----:B------:R-:W0:Y:S01]  /*0130*/  LDC.64 R8, c[0x0][0x388] ;  /* 0x0000e200ff087b82 */ /* 0x000e220000000a00 */
[----:B------:R-:W1:Y:S01]  /*0140*/  LDCU.64 UR4, c[0x0][0x380] ;  /* 0x00007000ff0477ac */ /* 0x000e620008000a00 */
[----:B------:R-:W2:Y:S01]  /*0150*/  LDCU UR8, c[0x0][0x394] ;  /* 0x00007280ff0877ac */ /* 0x000ea20008000800 */
[----:B-1----:R-:W-:-:S04]  /*0160*/  UIADD3 UR4, UP0, UPT, UR4, 0x4, URZ ;  /* 0x0000000404047890 */ /* 0x002fc8000ff1e0ff */
[----:B--2---:R-:W-:-:S12]  /*0170*/  UIADD3.X UR5, UPT, UPT, URZ, UR5, URZ, UP0, !UPT ;  /* 0x00000005ff057290 */ /* 0x004fd800087fe4ff */
.L_x_1:
[----:B------:R-:W-:Y:S01]  /*0180*/  MOV R4, UR4 ;  /* 0x0000000400047c02 */ /* 0x000fe20008000f00 */
[----:B0-----:R-:W-:-:S04]  /*0190*/  IMAD.U32 R5, RZ, RZ, UR5 ;  /* 0x00000005ff057e24 */ /* 0x001fc8000f8e00ff */
[----:B------:R-:W-:-:S06]  /*01a0*/  IMAD.WIDE R4, R7, 0x4, R4 ;  /* 0x0000000407047825 */ /* 0x000fcc00078e0204 */
[----:B------:R-:W2:Y:S01]  /*01b0*/  LDG.E R5, desc[UR6][R4.64] ;  /* 0x0000000604057981 */ /* 0x000ea2000c1e1900 */
[----:B0-----:R-:W-:Y:S01]  /*01c0*/  IMAD.WIDE R2, R7, 0x4, R8 ;  /* 0x0000000407027825 */ /* 0x001fe200078e0208 */
[----:B------:R-:W-:-:S04]  /*01d0*/  IADD3 R7, PT, PT, R0, R7, RZ ;  /* 0x0000000700077210 */ /* 0x000fc80007ffe0ff */
[----:B------:R-:W-:Y:S01]  /*01e0*/  ISETP.GT.AND P0, PT, R7, UR8, PT ;  /* 0x0000000807007c0c */ /* 0x000fe2000bf04270 */
[----:B--2---:R0:W-:-:S12]  /*01f0*/  STG.E desc[UR6][R2.64], R5 ;  /* 0x0000000502007986 */ /* 0x0041d8000c101906 */
[----:B------:R-:W-:Y:S05]  /*0200*/  @P0 EXIT ;  /* 0x000000000000094d */ /* 0x000fea0003800000 */
[----:B------:R-:W-:Y:S05]  /*0210*/  BRA `(.L_x_1) ;  /* 0xfffffffc00d87947 */ /* 0x000fea000383ffff */
.L_x_0:
[----:B------:R-:W-:Y:S01]  /*0220*/  VIMNMX.U32 R13, PT, PT, R0, 0x1, !PT ;  /* 0x00000001000d7848 */ /* 0x000fe20007fe0000 */
[----:B------:R-:W-:Y:S01]  /*0230*/  IMAD R3, R10, R11, R11 ;  /* 0x0000000b0a037224 */ /* 0x000fe200078e020b */
[----:B------:R-:W-:Y:S02]  /*0240*/  BSSY.RECONVERGENT B0, `(.L_x_2) ;  /* 0x0000037000007945 */ /* 0x000fe40003800200 */
[----:B------:R-:W0:Y:S01]  /*0250*/  I2F.U32.RP R4, R13 ;  /* 0x0000000d00047306 */ /* 0x000e220000209000 */
[----:B------:R-:W-:Y:S01]  /*0260*/  IMAD.IADD R2, R3, 0x1, R8 ;  /* 0x0000000103027824 */ /* 0x000fe200078e0208 */
[----:B------:R-:W-:Y:S02]  /*0270*/  IADD3 R15, PT, PT, RZ, -R13, RZ ;  /* 0x8000000dff0f7210 */ /* 0x000fe40007ffe0ff */
[----:B------:R-:W-:Y:S01]  /*0280*/  ISETP.NE.U32.AND P3, PT, R13, RZ, PT ;  /* 0x000000ff0d00720c */ /* 0x000fe20003f65070 */
[----:B------:R-:W-:-:S05]  /*0290*/  IMAD R5, R2, UR4, R9 ;  /* 0x0000000402057c24 */ /* 0x000fca000f8e0209 */
[--C-:B------:R-:W-:Y:S01]  /*02a0*/  VIADDMNMX R2, R6, 0x1, R5.reuse, !PT ;  /* 0x0000000106027846 */ /* 0x100fe20007800105 */
[----:B0-----:R-:W0:Y:S04]  /*02b0*/  MUFU.RCP R4, R4 ;  /* 0x0000000400047308 */ /* 0x001e280000001000 */
[----:B------:R-:W-:Y:S02]  /*02c0*/  IMAD.IADD R5, R2, 0x1, -R5 ;  /* 0x0000000102057824 */ /* 0x000fe400078e0a05 */
[----:B------:R-:W-:-:S03]  /*02d0*/  HFMA2 R2, -RZ, RZ, 0, 0 ;  /* 0x00000000ff027431 */ /* 0x000fc600000001ff */
[----:B------:R-:W-:-:S04]  /*02e0*/  ISETP.NE.AND P0, PT, R5, RZ, PT ;  /* 0x000000ff0500720c */ /* 0x000fc80003f05270 */
[----:B------:R-:W-:Y:S02]  /*02f0*/  SEL R12, RZ, 0x1, !P0 ;  /* 0x00000001ff0c7807 */ /* 0x000fe40004000000 */
[----:B0-----:R-:W-:Y:S01]  /*0300*/  IADD3 R3, PT, PT, R4, 0xffffffe, RZ ;  /* 0x0ffffffe04037810 */ /* 0x001fe20007ffe0ff */
[----:B------:R-:W-:-:S06]  /*0310*/  VIADD R4, R5, 0xffffffff ;  /* 0xffffffff05047836 */ /* 0x000fcc0000000000 */
[----:B------:R-:W-:Y:S01]  /*0320*/  @!P0 IMAD.MOV R4, RZ, RZ, R5 ;  /* 0x000000ffff048224 */ /* 0x000fe200078e0205 */
[----:B------:R-:W0:Y:S02]  /*0330*/  F2I.FTZ.U32.TRUNC.NTZ R3, R3 ;  /* 0x0000000300037305 */ /* 0x000e24000021f000 */
[----:B0-----:R-:W-:-:S04]  /*0340*/  IMAD R15, R15, R3, RZ ;  /* 0x000000030f0f7224 */ /* 0x001fc800078e02ff */
[----:B------:R-:W-:-:S06]  /*0350*/  IMAD.HI.U32 R15, R3, R15, R2 ;  /* 0x0000000f030f7227 */ /* 0x000fcc00078e0002 */
[----:B------:R-:W-:-:S05]  /*0360*/  IMAD.HI.U32 R15, R15, R4, RZ ;  /* 0x000000040f0f7227 */ /* 0x000fca00078e00ff */
[----:B------:R-:W-:-:S05]  /*0370*/  IADD3 R2, PT, PT, -R15, RZ, RZ ;  /* 0x000000ff0f027210 */ /* 0x000fca0007ffe1ff */
[----:B------:R-:W-:Y:S02]  /*0380*/  IMAD R4, R13, R2, R4 ;  /* 0x000000020d047224 */ /* 0x000fe400078e0204 */
[----:B------:R-:W0:Y:S03]  /*0390*/  LDC.64 R2, c[0x0][0x388] ;  /* 0x0000e200ff027b82 */ /* 0x000e260000000a00 */
[----:B------:R-:W-:-:S13]  /*03a0*/  ISETP.GE.U32.AND P1, PT, R4, R13, PT ;  /* 0x0000000d0400720c */ /* 0x000fda0003f26070 */
[----:B------:R-:W-:Y:S01]  /*03b0*/  @P1 IADD3 R4, PT, PT, -R13, R4, RZ ;  /* 0x000000040d041210 */ /* 0x000fe20007ffe1ff */
[----:B------:R-:W-:-:S03]  /*03c0*/  @P1 VIADD R15, R15, 0x1 ;  /* 0x000000010f0f1836 */ /* 0x000fc60000000000 */
[----:B------:R-:W-:Y:S02]  /*03d0*/  ISETP.GE.U32.AND P2, PT, R4, R13, PT ;  /* 0x0000000d0400720c */ /* 0x000fe40003f46070 */
[----:B------:R-:W1:Y:S11]  /*03e0*/  LDC.64 R4, c[0x0][0x380] ;  /* 0x0000e000ff047b82 */ /* 0x000e760000000a00 */
[----:B------:R-:W-:-:S02]  /*03f0*/  @P2 IADD3 R15, PT, PT, R15, 0x1, RZ ;  /* 0x000000010f0f2810 */ /* 0x000fc40007ffe0ff */
[----:B------:R-:W-:-:S04]  /*0400*/  @!P3 LOP3.LUT R15, RZ, R13, RZ, 0x33, !PT ;  /* 0x0000000dff0fb212 */ /* 0x000fc800078e33ff */
[----:B------:R-:W-:-:S04]  /*0410*/  IADD3 R16, PT, PT, R12, R15, RZ ;  /* 0x0000000f0c107210 */ /* 0x000fc80007ffe0ff */
[C---:B------:R-:W-:Y:S02]  /*0420*/  LOP3.LUT R12, R16.reuse, 0x3, RZ, 0xc0, !PT ;  /* 0x00000003100c7812 */ /* 0x040fe400078ec0ff */
[----:B------:R-:W-:Y:S02]  /*0430*/  ISETP.GE.U32.AND P1, PT, R16, 0x3, PT ;  /* 0x000000031000780c */ /* 0x000fe40003f26070 */
[----:B------:R-:W-:-:S13]  /*0440*/  ISETP.NE.AND P0, PT, R12, 0x3, PT ;  /* 0x000000030c00780c */ /* 0x000fda0003f05270 */
[----:B0-----:R-:W-:Y:S05]  /*0450*/  @!P0 BRA `(.L_x_3) ;  /* 0x0000000000548947 */ /* 0x001fea0003800000 */
[----:B------:R-:W0:Y:S01]  /*0460*/  LDC.64 R12, c[0x0][0x380] ;  /* 0x0000e000ff0c7b82 */ /* 0x000e220000000a00 */
[----:B------:R-:W-:Y:S01]  /*0470*/  VIADD R16, R16, 0x1 ;  /* 0x0000000110107836 */ /* 0x000fe20000000000 */
[----:B------:R-:W-:Y:S01]  /*0480*/  IADD3 R9, PT, PT, R9, UR5, RZ ;  /* 0x0000000509097c10 */ /* 0x000fe2000fffe0ff */
[----:B------:R-:W-:-:S03]  /*0490*/  IMAD R8, R10, R11, R8 ;  /* 0x0000000b0a087224 */ /* 0x000fc600078e0208 */
[----:B------:R-:W-:Y:S01]  /*04a0*/  LOP3.LUT R16, R16, 0x3, RZ, 0xc0, !PT ;  /* 0x0000000310107812 */ /* 0x000fe200078ec0ff */
[----:B------:R-:W-:Y:S01]  /*04b0*/  IMAD R19, R8, UR4, R9 ;  /* 0x0000000408137c24 */ /* 0x000fe2000f8e0209 */
[----:B------:R-:W2:Y:S02]  /*04c0*/  LDC.64 R14, c[0x0][0x388] ;  /* 0x0000e200ff0e7b82 */ /* 0x000ea40000000a00 */
[----:B------:R-:W-:-:S07]  /*04d0*/  IADD3 R18, PT, PT, -R16, RZ, RZ ;  /* 0x000000ff10127210 */ /* 0x000fce0007ffe1ff */
.L_x_4:
[----:B------:R-:W-:Y:S01]  /*04e0*/  VIMNMX R11, PT, PT, R19, R6, PT ;  /* 0x00000006130b7248 */ /* 0x000fe20003fe0100 */
[----:B0-----:R-:W-:-:S04]  /*04f0*/  IMAD.WIDE R8, R7, 0x4, R12 ;  /* 0x0000000407087825 */ /* 0x001fc800078e020c */
[----:B------:R-:W-:Y:S02]  /*0500*/  IMAD.WIDE R10, R11, 0x4, R12 ;  /* 0x000000040b0a7825 */ /* 0x000fe400078e020c */
[----:B---3--:R-:W3:Y:S04]  /*0510*/  LDG.E R8, desc[UR6][R8.64] ;  /* 0x0000000608087981 */ /* 0x008ee8000c1e1900 */
[----:B------:R-:W3:Y:S01]  /*0520*/  LDG.E R11, desc[UR6][R10.64] ;  /* 0x000000060a0b7981 */ /* 0x000ee2000c1e1900 */
[----:B--2---:R-:W-:Y:S01]  /*0530*/  IMAD.WIDE R16, R7, 0x4, R14 ;  /* 0x0000000407107825 */ /* 0x004fe200078e020e */
[----:B------:R-:W-:Y:S02]  /*0540*/  IADD3 R18, PT, PT, R18, 0x1, RZ ;  /* 0x0000000112127810 */ /* 0x000fe40007ffe0ff */
[C---:B------:R-:W-:Y:S01]  /*0550*/  IADD3 R7, PT, PT, R0.reuse, R7, RZ ;  /* 0x0000000700077210 */ /* 0x040fe20007ffe0ff */
[----:B------:R-:W-:Y:S01]  /*0560*/  IMAD.IADD R19, R0, 0x1, R19 ;  /* 0x0000000100137824 */ /* 0x000fe200078e0213 */
[----:B------:R-:W-:Y:S01]  /*0570*/  ISETP.NE.AND P0, PT, R18, RZ, PT ;  /* 0x000000ff1200720c */ /* 0x000fe20003f05270 */
[----:B---3--:R-:W-:-:S05]  /*0580*/  IMAD.IADD R21, R8, 0x1, R11 ;  /* 0x0000000108157824 */ /* 0x008fca00078e020b */
[----:B------:R3:W-:Y:S07]  /*0590*/  STG.E desc[UR6][R16.64], R21 ;  /* 0x0000001510007986 */ /* 0x0007ee000c101906 */
[----:B------:R-:W-:Y:S05]  /*05a0*/  @P0 BRA `(.L_x_4) ;  /* 0xfffffffc00cc0947 */ /* 0x000fea000383ffff */
.L_x_3:
[----:B------:R-:W-:Y:S05]  /*05b0*/  BSYNC.RECONVERGENT B0 ;  /* 0x0000000000007941 */ /* 0x000fea0003800200 */
.L_x_2:
[----:B------:R-:W-:Y:S05]  /*05c0*/  @!P1 EXIT ;  /* 0x000000000000994d */ /* 0x000fea0003800000 */
.L_x_5:
[C---:B0-----:R-:W-:Y:S01]  /*05d0*/  IADD3 R11, PT, PT, R7.reuse, UR5, RZ ;  /* 0x00000005070b7c10 */ /* 0x041fe2000fffe0ff */
[----:B-1----:R-:W-:-:S03]  /*05e0*/  IMAD.WIDE R8, R7, 0x4, R4 ;  /* 0x0000000407087825 */ /* 0x002fc600078e0204 */
[----:B------:R-:W-:Y:S02]  /*05f0*/  VIMNMX R15, PT, PT, R11, R6, PT ;  /* 0x000000060b0f7248 */ /* 0x000fe40003fe0100 */
[----:B------:R-:W2:Y:S03]  /*0600*/  LDG.E R12, desc[UR6][R8.64] ;  /* 0x00000006080c7981 */ /* 0x000ea6000c1e1900 */
[----:B------:R-:W-:-:S06]  /*0610*/  IMAD.WIDE R14, R15, 0x4, R4 ;  /* 0x000000040f0e7825 */ /* 0x000fcc00078e0204 */
[----:B------:R-:W2:Y:S01]  /*0620*/  LDG.E R15, desc[UR6][R14.64] ;  /* 0x000000060e0f7981 */ /* 0x000ea2000c1e1900 */
[----:B------:R-:W-:-:S04]  /*0630*/  IADD3 R19, PT, PT, R0, R11, RZ ;  /* 0x0000000b00137210 */ /* 0x000fc80007ffe0ff */
[----:B---3--:R-:W-:Y:S01]  /*0640*/  VIMNMX R17, PT, PT, R19, R6, PT ;  /* 0x0000000613117248 */ /* 0x008fe20003fe0100 */
[----:B------:R-:W-:-:S04]  /*0650*/  IMAD.WIDE R10, R7, 0x4, R2 ;  /* 0x00000004070a7825 */ /* 0x000fc800078e0202 */
[----:B------:R-:W-:-:S04]  /*0660*/  IMAD.WIDE R16, R17, 0x4, R4 ;  /* 0x0000000411107825 */ /* 0x000fc800078e0204 */
[----:B--2---:R-:W-:Y:S02]  /*0670*/  IMAD.IADD R21, R12, 0x1, R15 ;  /* 0x000000010c157824 */ /* 0x004fe400078e020f */
[----:B------:R-:W-:-:S03]  /*0680*/  IMAD.WIDE R12, R0, 0x4, R8 ;  /* 0x00000004000c7825 */ /* 0x000fc600078e0208 */
[----:B------:R0:W-:Y:S04]  /*0690*/  STG.E desc[UR6][R10.64], R21 ;  /* 0x000000150a007986 */ /* 0x0001e8000c101906 */
[----:B------:R-:W2:Y:S04]  /*06a0*/  LDG.E R17, desc[UR6][R16.64] ;  /* 0x0000000610117981 */ /* 0x000ea8000c1e1900 */
[----:B------:R-:W2:Y:S01]  /*06b0*/  LDG.E R18, desc[UR6][R12.64] ;  /* 0x000000060c127981 */ /* 0x000ea2000c1e1900 */
[----:B------:R-:W-:-:S04]  /*06c0*/  IADD3 R25, PT, PT, R0, R19, RZ ;  /* 0x0000001300197210 */ /* 0x000fc80007ffe0ff */
[----:B------:R-:W-:Y:S01]  /*06d0*/  VIMNMX R19, PT, PT, R25, R6, PT ;  /* 0x0000000619137248 */ /* 0x000fe20003fe0100 */
[----:B------:R-:W-:-:S04]  /*06e0*/  IMAD.WIDE R8, R0, 0x4, R10 ;  /* 0x0000000400087825 */ /* 0x000fc800078e020a */
[----:B------:R-:W-:Y:S01]  /*06f0*/  IMAD.WIDE R14, R0, 0x4, R12 ;  /* 0x00000004000e7825 */ /* 0x000fe200078e020c */
[----:B--2---:R-:W-:-:S03]  /*0700*/  IADD3 R23, PT, PT, R18, R17, RZ ;  /* 0x0000001112177210 */ /* 0x004fc60007ffe0ff */
[----:B------:R-:W-:Y:S02]  /*0710*/  IMAD.WIDE R18, R19, 0x4, R4 ;  /* 0x0000000413127825 */ /* 0x000fe400078e0204 */
[----:B------:R1:W-:Y:S04]  /*0720*/  STG.E desc[UR6][R8.64], R23 ;  /* 0x0000001708007986 */ /* 0x0003e8000c101906 */
[----:B------:R-:W2:Y:S04]  /*0730*/  LDG.E R19, desc[UR6][R18.64] ;  /* 0x0000000612137981 */ /* 0x000ea8000c1e1900 */
[----:B------:R-:W2:Y:S01]  /*0740*/  LDG.E R20, desc[UR6][R14.64] ;  /* 0x000000060e147981 */ /* 0x000ea2000c1e1900 */
[----:B------:R-:W-:Y:S01]  /*0750*/  VIADDMNMX R17, R25, R0, R6, PT ;  /* 0x0000000019117246 */ /* 0x000fe20003800106 */
[----:B0-----:R-:W-:-:S04]  /*0760*/  IMAD.WIDE R10, R0, 0x4, R8 ;  /* 0x00000004000a7825 */ /* 0x001fc800078e0208 */
[----:B------:R-:W-:-:S04]  /*0770*/  IMAD.WIDE R12, R0, 0x4, R14 ;  /* 0x00000004000c7825 */ /* 0x000fc800078e020e */
[----:B------:R-:W-:-:S04]  /*0780*/  IMAD.WIDE R16, R17, 0x4, R4 ;  /* 0x0000000411107825 */ /* 0x000fc800078e0204 */
[----:B--2---:R-:W-:-:S05]  /*0790*/  IMAD.IADD R21, R20, 0x1, R19 ;  /* 0x0000000114157824 */ /* 0x004fca00078e0213 */
[----:B------:R0:W-:Y:S04]  /*07a0*/  STG.E desc[UR6][R10.64], R21 ;  /* 0x000000150a007986 */ /* 0x0001e8000c101906 */
[----:B------:R-:W2:Y:S04]  /*07b0*/  LDG.E R12, desc[UR6][R12.64] ;  /* 0x000000060c0c7981 */ /* 0x000ea8000c1e1900 */
[----:B------:R-:W2:Y:S01]  /*07c0*/  LDG.E R17, desc[UR6][R16.64] ;  /* 0x0000000610117981 */ /* 0x000ea2000c1e1900 */
[C---:B-1----:R-:W-:Y:S01]  /*07d0*/  IMAD.WIDE R8, R0.reuse, 0x4, R10 ;  /* 0x0000000400087825 */ /* 0x042fe200078e020a */
[----:B------:R-:W-:-:S04]  /*07e0*/  LEA R7, R0, R7, 0x2 ;  /* 0x0000000700077211 */ /* 0x000fc800078e10ff */
[----:B------:R-:W-:Y:S02]  /*07f0*/  ISETP.GT.AND P0, PT, R7, R6, PT ;  /* 0x000000060700720c */ /* 0x000fe40003f04270 */
[----:B--2---:R-:W-:-:S05]  /*0800*/  IADD3 R19, PT, PT, R12, R17, RZ ;  /* 0x000000110c137210 */ /* 0x004fca0007ffe0ff */
[----:B------:R0:W-:Y:S06]  /*0810*/  STG.E desc[UR6][R8.64], R19 ;  /* 0x0000001308007986 */ /* 0x0001ec000c101906 */
[----:B------:R-:W-:Y:S05]  /*0820*/  @!P0 BRA `(.L_x_5) ;  /* 0xfffffffc00688947 */ /* 0x000fea000383ffff */
[----:B------:R-:W-:Y:S05]  /*0830*/  EXIT ;  /* 0x000000000000794d */ /* 0x000fea0003800000 */
.L_x_6:
[----:B------:R-:W-:-:S00]  /*0840*/  BRA `(.L_x_6) ;  /* 0xfffffffc00fc7947 */ /* 0x000fc0000383ffff */
[----:B------:R-:W-:-:S00]  /*0850*/  NOP ;  /* 0x0000000000007918 */ /* 0x000fc00000000000 */
        /* <DEDUP_REMOVED lines=10> */
.L_x_7:


//--------------------- .nv.shared.reserved.0     --------------------------
	.section	.nv.shared.reserved.0,"aw",@nobits
	.weak		__nv_reservedSMEM_offset_0_alias
	.size		__nv_reservedSMEM_offset_0_alias, 0, 64
	.other		__nv_reservedSMEM_offset_0_alias,@"STO_CUDA_RESERVED_SHARED STV_DEFAULT"
__nv_reservedSMEM_offset_0_alias:
	.zero		0
	.zero		64


//--------------------- .nv.constant0._Z24exclusive_prefix_sum_gpuPiS_ii --------------------------
	.section	.nv.constant0._Z24exclusive_prefix_sum_gpuPiS_ii,"a",@progbits
	.sectionflags	@""
	.align	4
.nv.constant0._Z24exclusive_prefix_sum_gpuPiS_ii:
	.zero		920


//--------------------- SYMBOLS --------------------------

	.type		.nv.reservedSmem.offset0,@object
	.size		.nv.reservedSmem.offset0,0x4
